	.headerflags	@"EF_CUDA_TEXMODE_UNIFIED EF_CUDA_64BIT_ADDRESS EF_CUDA_ACCELERATORS EF_CUDA_SM90 EF_CUDA_VIRTUAL_SM(EF_CUDA_SM90)"
	.elftype	@"ET_EXEC"


//--------------------- .nv.info                  --------------------------
	.section	.nv.info,"",@"SHT_CUDA_INFO"
	.align	4


	//----- nvinfo : EIATTR_REGCOUNT
	.align		4
        /*0000*/ 	.byte	0x04, 0x2f
        /*0002*/ 	.short	(.L_1 - .L_0)
	.align		4
.L_0:
        /*0004*/ 	.word	index@(triton_poi_fused_avg_pool2d_31)
        /*0008*/ 	.word	0x00000018


	//----- nvinfo : EIATTR_MIN_STACK_SIZE
	.align		4
.L_1:
        /*000c*/ 	.byte	0x04, 0x12
        /*000e*/ 	.short	(.L_3 - .L_2)
	.align		4
.L_2:
        /*0010*/ 	.word	index@(triton_poi_fused_avg_pool2d_31)
        /*0014*/ 	.word	0x00000000


	//----- nvinfo : EIATTR_FRAME_SIZE
	.align		4
.L_3:
        /*0018*/ 	.byte	0x04, 0x11
        /*001a*/ 	.short	(.L_5 - .L_4)
	.align		4
.L_4:
        /*001c*/ 	.word	index@(triton_poi_fused_avg_pool2d_31)
        /*0020*/ 	.word	0x00000000


	//----- nvinfo : EIATTR_MIN_STACK_SIZE
	.align		4
.L_5:
        /*0024*/ 	.byte	0x04, 0x12
        /*0026*/ 	.short	(.L_7 - .L_6)
	.align		4
.L_6:
        /*0028*/ 	.word	index@(triton_poi_fused_avg_pool2d_31)
        /*002c*/ 	.word	0x00000000
.L_7:


//--------------------- .nv.info.triton_poi_fused_avg_pool2d_31 --------------------------
	.section	.nv.info.triton_poi_fused_avg_pool2d_31,"",@"SHT_CUDA_INFO"
	.sectionflags	@""
	.align	4


	//----- nvinfo : EIATTR_CUDA_API_VERSION
	.align		4
        /*0000*/ 	.byte	0x04, 0x37
        /*0002*/ 	.short	(.L_9 - .L_8)
.L_8:
        /*0004*/ 	.word	0x0000007c


	//----- nvinfo : EIATTR_KPARAM_INFO
	.align		4
.L_9:
        /*0008*/ 	.byte	0x04, 0x17
        /*000a*/ 	.short	(.L_11 - .L_10)
.L_10:
        /*000c*/ 	.word	0x00000000
        /*0010*/ 	.short	0x0002
        /*0012*/ 	.short	0x0010
        /*0014*/ 	.byte	0x00, 0xf0, 0x11, 0x00


	//----- nvinfo : EIATTR_KPARAM_INFO
	.align		4
.L_11:
        /*0018*/ 	.byte	0x04, 0x17
        /*001a*/ 	.short	(.L_13 - .L_12)
.L_12:
        /*001c*/ 	.word	0x00000000
        /*0020*/ 	.short	0x0001
        /*0022*/ 	.short	0x0008
        /*0024*/ 	.byte	0x00, 0xf4, 0x21, 0x00


	//----- nvinfo : EIATTR_KPARAM_INFO
	.align		4
.L_13:
        /*0028*/ 	.byte	0x04, 0x17
        /*002a*/ 	.short	(.L_15 - .L_14)
.L_14:
        /*002c*/ 	.word	0x00000000
        /*0030*/ 	.short	0x0000
        /*0032*/ 	.short	0x0000
        /*0034*/ 	.byte	0x00, 0xf4, 0x21, 0x00


	//----- nvinfo : EIATTR_SPARSE_MMA_MASK
	.align		4
.L_15:
        /*0038*/ 	.byte	0x03, 0x50
        /*003a*/ 	.short	0x0000


	//----- nvinfo : EIATTR_MAXREG_COUNT
	.align		4
        /*003c*/ 	.byte	0x03, 0x1b
        /*003e*/ 	.short	0x00ff


	//----- nvinfo : EIATTR_EXIT_INSTR_OFFSETS
	.align		4
        /*0040*/ 	.byte	0x04, 0x1c
        /*0042*/ 	.short	(.L_17 - .L_16)


	//   ....[0]....
.L_16:
        /*0044*/ 	.word	0x000004e0


	//----- nvinfo : EIATTR_REQNTID
	.align		4
.L_17:
        /*0048*/ 	.byte	0x04, 0x10
        /*004a*/ 	.short	(.L_19 - .L_18)
.L_18:
        /*004c*/ 	.word	0x00000080
        /*0050*/ 	.word	0x00000001
        /*0054*/ 	.word	0x00000001


	//----- nvinfo : EIATTR_CBANK_PARAM_SIZE
	.align		4
.L_19:
        /*0058*/ 	.byte	0x03, 0x19
        /*005a*/ 	.short	0x0014


	//----- nvinfo : EIATTR_PARAM_CBANK
	.align		4
        /*005c*/ 	.byte	0x04, 0x0a
        /*005e*/ 	.short	(.L_21 - .L_20)
	.align		4
.L_20:
        /*0060*/ 	.word	index@(.nv.constant0.triton_poi_fused_avg_pool2d_31)
        /*0064*/ 	.short	0x0210
        /*0066*/ 	.short	0x0014


	//----- nvinfo : EIATTR_SW_WAR
	.align		4
.L_21:
        /*0068*/ 	.byte	0x04, 0x36
        /*006a*/ 	.short	(.L_23 - .L_22)
.L_22:
        /*006c*/ 	.word	0x00000008
.L_23:


//--------------------- .nv.callgraph             --------------------------
	.section	.nv.callgraph,"",@"SHT_CUDA_CALLGRAPH"
	.align	4
	.sectionentsize	8
	.align		4
        /*0000*/ 	.word	0x00000000
	.align		4
        /*0004*/ 	.word	0xffffffff
	.align		4
        /*0008*/ 	.word	0x00000000
	.align		4
        /*000c*/ 	.word	0xfffffffe
	.align		4
        /*0010*/ 	.word	0x00000000
	.align		4
        /*0014*/ 	.word	0xfffffffd
	.align		4
        /*0018*/ 	.word	0x00000000
	.align		4
        /*001c*/ 	.word	0xfffffffc


//--------------------- .text.triton_poi_fused_avg_pool2d_31 --------------------------
	.section	.text.triton_poi_fused_avg_pool2d_31,"ax",@progbits
	.align	128
        .global         triton_poi_fused_avg_pool2d_31
        .type           triton_poi_fused_avg_pool2d_31,@function
        .size           triton_poi_fused_avg_pool2d_31,(.L_x_1 - triton_poi_fused_avg_pool2d_31)
        .other          triton_poi_fused_avg_pool2d_31,@"STO_CUDA_ENTRY STV_DEFAULT"
triton_poi_fused_avg_pool2d_31:
.text.triton_poi_fused_avg_pool2d_31:
[----:B------:R-:W-:Y:S01]  /*0000*/  LDC R1, c[0x0][0x28] ;  /* 0x00000a00ff017b82 */ /* 0x000fe20000000800 */
[----:B------:R-:W1:Y:S01]  /*0010*/  S2R R5, SR_TID.X ;  /* 0x0000000000057919 */ /* 0x000e620000002100 */
[----:B------:R-:W-:Y:S01]  /*0020*/  CS2R R16, SRZ ;  /* 0x0000000000107805 */ /* 0x000fe2000001ff00 */
[----:B------:R-:W-:Y:S01]  /*0030*/  ULDC.64 UR4, c[0x0][0x208] ;  /* 0x0000820000047ab9 */ /* 0x000fe20000000a00 */
[----:B------:R-:W2:Y:S01]  /*0040*/  S2R R0, SR_CTAID.X ;  /* 0x0000000000007919 */ /* 0x000ea20000002500 */
[----:B-1----:R-:W-:Y:S02]  /*0050*/  LOP3.LUT R5, R5, 0x7f, RZ, 0xc0, !PT ;  /* 0x0000007f05057812 */ /* 0x002fe400078ec0ff */
[----:B--2---:R-:W-:-:S03]  /*0060*/  SHF.R.U32.HI R2, RZ, 0x18, R0 ;  /* 0x00000018ff027819 */ /* 0x004fc60000011600 */
[----:B------:R-:W-:Y:S01]  /*0070*/  IMAD R5, R0, 0x80, R5 ;  /* 0x0000008000057824 */ /* 0x000fe200078e0205 */
[----:B------:R-:W-:-:S03]  /*0080*/  SGXT.U32 R0, R2, 0x1 ;  /* 0x000000010200781a */ /* 0x000fc60000000000 */
[C---:B------:R-:W-:Y:S01]  /*0090*/  VIADD R9, R5.reuse, 0xfffffffe ;  /* 0xfffffffe05097836 */ /* 0x040fe20000000000 */
[----:B------:R-:W1:Y:S01]  /*00a0*/  LDC.64 R2, c[0x0][0x210] ;  /* 0x00008400ff027b82 */ /* 0x000e620000000a00 */
[----:B------:R-:W-:-:S05]  /*00b0*/  IMAD.IADD R0, R5, 0x1, R0 ;  /* 0x0000000105007824 */ /* 0x000fca00078e0200 */
[----:B------:R-:W-:-:S04]  /*00c0*/  SHF.R.S32.HI R7, RZ, 0x1, R0 ;  /* 0x00000001ff077819 */ /* 0x000fc80000011400 */
[C---:B------:R-:W-:Y:S02]  /*00d0*/  LEA.HI R4, R0.reuse, R7, RZ, 0x1 ;  /* 0x0000000700047211 */ /* 0x040fe400078f08ff */
[----:B------:R-:W-:Y:S02]  /*00e0*/  LOP3.LUT R0, R0, 0xfffffffe, RZ, 0xc0, !PT ;  /* 0xfffffffe00007812 */ /* 0x000fe400078ec0ff */
[----:B------:R-:W-:-:S03]  /*00f0*/  LOP3.LUT R4, R4, 0xfffffffe, RZ, 0xc0, !PT ;  /* 0xfffffffe04047812 */ /* 0x000fc600078ec0ff */
[----:B------:R-:W-:Y:S02]  /*0100*/  IMAD.IADD R12, R5, 0x1, -R0 ;  /* 0x00000001050c7824 */ /* 0x000fe400078e0a00 */
[----:B------:R-:W-:Y:S02]  /*0110*/  IMAD.IADD R13, R7, 0x1, -R4 ;  /* 0x00000001070d7824 */ /* 0x000fe400078e0a04 */
[----:B------:R-:W-:Y:S02]  /*0120*/  VIADD R7, R5, 0xfffffffd ;  /* 0xfffffffd05077836 */ /* 0x000fe40000000000 */
[----:B-1----:R-:W-:Y:S01]  /*0130*/  IMAD.WIDE R8, R9, 0x4, R2 ;  /* 0x0000000409087825 */ /* 0x002fe200078e0202 */
[----:B------:R-:W-:-:S03]  /*0140*/  ISETP.GT.AND P0, PT, R13, RZ, PT ;  /* 0x000000ff0d00720c */ /* 0x000fc60003f04270 */
[----:B------:R-:W-:Y:S01]  /*0150*/  IMAD.WIDE R6, R7, 0x4, R2 ;  /* 0x0000000407067825 */ /* 0x000fe200078e0202 */
[C---:B------:R-:W-:Y:S02]  /*0160*/  ISETP.GT.AND P6, PT, R12.reuse, RZ, P0 ;  /* 0x000000ff0c00720c */ /* 0x040fe400007c4270 */
[----:B------:R-:W-:-:S11]  /*0170*/  ISETP.GT.AND P3, PT, R12, -0x1, P0 ;  /* 0xffffffff0c00780c */ /* 0x000fd60000764270 */
[----:B------:R-:W2:Y:S04]  /*0180*/  @P6 LDG.E R16, desc[UR4][R6.64] ;  /* 0x0000000406106981 */ /* 0x000ea8000c1e1900 */
[----:B------:R1:W3:Y:S01]  /*0190*/  @P3 LDG.E R17, desc[UR4][R8.64] ;  /* 0x0000000408113981 */ /* 0x0002e2000c1e1900 */
[----:B------:R-:W-:Y:S01]  /*01a0*/  ISETP.GT.AND P2, PT, R13, -0x1, PT ;  /* 0xffffffff0d00780c */ /* 0x000fe20003f44270 */
[----:B------:R-:W-:Y:S01]  /*01b0*/  VIADD R11, R5, 0xffffffff ;  /* 0xffffffff050b7836 */ /* 0x000fe20000000000 */
[C---:B------:R-:W-:Y:S01]  /*01c0*/  ISETP.LT.AND P0, PT, R12.reuse, 0x1, P0 ;  /* 0x000000010c00780c */ /* 0x040fe20000701270 */
[----:B------:R-:W-:Y:S01]  /*01d0*/  IMAD.MOV.U32 R4, RZ, RZ, RZ ;  /* 0x000000ffff047224 */ /* 0x000fe200078e00ff */
[----:B------:R-:W-:Y:S01]  /*01e0*/  ISETP.GT.AND P5, PT, R12, RZ, P2 ;  /* 0x000000ff0c00720c */ /* 0x000fe200017a4270 */
[----:B------:R-:W-:Y:S01]  /*01f0*/  IMAD.WIDE R10, R11, 0x4, R2 ;  /* 0x000000040b0a7825 */ /* 0x000fe200078e0202 */
[----:B------:R-:W-:-:S02]  /*0200*/  LOP3.LUT R14, R13, R12, RZ, 0xfc, !PT ;  /* 0x0000000c0d0e7212 */ /* 0x000fc400078efcff */
[----:B------:R-:W-:Y:S01]  /*0210*/  ISETP.GE.AND P1, PT, R13, 0x1, PT ;  /* 0x000000010d00780c */ /* 0x000fe20003f26270 */
[----:B------:R-:W-:Y:S01]  /*0220*/  IMAD.MOV.U32 R0, RZ, RZ, RZ ;  /* 0x000000ffff007224 */ /* 0x000fe200078e00ff */
[----:B------:R-:W-:Y:S02]  /*0230*/  ISETP.GT.AND P4, PT, R14, -0x1, PT ;  /* 0xffffffff0e00780c */ /* 0x000fe40003f84270 */
[----:B------:R-:W-:Y:S02]  /*0240*/  ISETP.LT.AND P2, PT, R12, 0x1, P2 ;  /* 0x000000010c00780c */ /* 0x000fe40001741270 */
[----:B-1----:R-:W-:Y:S01]  /*0250*/  CS2R R8, SRZ ;  /* 0x0000000000087805 */ /* 0x002fe2000001ff00 */
[----:B------:R-:W4:Y:S01]  /*0260*/  @P0 LDG.E R4, desc[UR4][R10.64] ;  /* 0x000000040a040981 */ /* 0x000f22000c1e1900 */
[C---:B------:R-:W-:Y:S02]  /*0270*/  VIADD R7, R5.reuse, 0x1 ;  /* 0x0000000105077836 */ /* 0x040fe40000000000 */
[--C-:B------:R-:W-:Y:S01]  /*0280*/  IMAD.WIDE R14, R5, 0x4, R2.reuse ;  /* 0x00000004050e7825 */ /* 0x100fe200078e0202 */
[----:B------:R1:W5:Y:S03]  /*0290*/  @P5 LDG.E R0, desc[UR4][R10.64] ;  /* 0x000000040a005981 */ /* 0x000366000c1e1900 */
[----:B------:R-:W-:Y:S01]  /*02a0*/  IMAD.WIDE R6, R7, 0x4, R2 ;  /* 0x0000000407067825 */ /* 0x000fe200078e0202 */
[----:B------:R-:W4:Y:S04]  /*02b0*/  @P4 LDG.E R8, desc[UR4][R14.64] ;  /* 0x000000040e084981 */ /* 0x000f28000c1e1900 */
[----:B------:R-:W5:Y:S01]  /*02c0*/  @P2 LDG.E R9, desc[UR4][R6.64] ;  /* 0x0000000406092981 */ /* 0x000f62000c1e1900 */
[----:B-1----:R-:W-:-:S04]  /*02d0*/  VIADD R11, R5, 0x2 ;  /* 0x00000002050b7836 */ /* 0x002fc80000000000 */
[----:B------:R-:W-:-:S04]  /*02e0*/  IMAD.WIDE R10, R11, 0x4, R2 ;  /* 0x000000040b0a7825 */ /* 0x000fc800078e0202 */
[----:B------:R-:W-:Y:S01]  /*02f0*/  IMAD.MOV.U32 R19, RZ, RZ, RZ ;  /* 0x000000ffff137224 */ /* 0x000fe200078e00ff */
[----:B--2---:R-:W-:Y:S02]  /*0300*/  SEL R21, R16, RZ, P6 ;  /* 0x000000ff10157207 */ /* 0x004fe40003000000 */
[C---:B------:R-:W-:Y:S02]  /*0310*/  ISETP.GT.AND P6, PT, R12.reuse, RZ, !P1 ;  /* 0x000000ff0c00720c */ /* 0x040fe40004fc4270 */
[----:B---3--:R-:W-:Y:S02]  /*0320*/  SEL R18, R17, RZ, P3 ;  /* 0x000000ff11127207 */ /* 0x008fe40001800000 */
[C---:B------:R-:W-:Y:S02]  /*0330*/  ISETP.GT.AND P3, PT, R12.reuse, -0x1, !P1 ;  /* 0xffffffff0c00780c */ /* 0x040fe40004f64270 */
[----:B------:R-:W-:Y:S02]  /*0340*/  ISETP.LT.AND P1, PT, R12, 0x1, !P1 ;  /* 0x000000010c00780c */ /* 0x000fe40004f21270 */
[----:B------:R-:W-:Y:S01]  /*0350*/  CS2R R12, SRZ ;  /* 0x00000000000c7805 */ /* 0x000fe2000001ff00 */
[----:B------:R-:W-:-:S05]  /*0360*/  VIADD R17, R5, 0x3 ;  /* 0x0000000305117836 */ /* 0x000fca0000000000 */
[----:B------:R-:W2:Y:S01]  /*0370*/  @P6 LDG.E R13, desc[UR4][R6.64] ;  /* 0x00000004060d6981 */ /* 0x000ea2000c1e1900 */
[----:B------:R-:W-:-:S04]  /*0380*/  IMAD.WIDE R16, R17, 0x4, R2 ;  /* 0x0000000411107825 */ /* 0x000fc800078e0202 */
[----:B------:R-:W-:Y:S01]  /*0390*/  FADD R21, R21, R18 ;  /* 0x0000001215157221 */ /* 0x000fe20000000000 */
[----:B------:R-:W1:Y:S01]  /*03a0*/  LDC.64 R2, c[0x0][0x218] ;  /* 0x00008600ff027b82 */ /* 0x000e620000000a00 */
[----:B------:R-:W3:Y:S04]  /*03b0*/  @P3 LDG.E R12, desc[UR4][R10.64] ;  /* 0x000000040a0c3981 */ /* 0x000ee8000c1e1900 */
[----:B------:R-:W3:Y:S01]  /*03c0*/  @P1 LDG.E R19, desc[UR4][R16.64] ;  /* 0x0000000410131981 */ /* 0x000ee2000c1e1900 */
[----:B----4-:R-:W-:Y:S02]  /*03d0*/  SEL R4, R4, RZ, P0 ;  /* 0x000000ff04047207 */ /* 0x010fe40000000000 */
[----:B-----5:R-:W-:-:S03]  /*03e0*/  SEL R0, R0, RZ, P5 ;  /* 0x000000ff00007207 */ /* 0x020fc60002800000 */
[----:B------:R-:W-:Y:S01]  /*03f0*/  FADD R21, R21, R4 ;  /* 0x0000000415157221 */ /* 0x000fe20000000000 */
[----:B------:R-:W-:-:S03]  /*0400*/  SEL R8, R8, RZ, P4 ;  /* 0x000000ff08087207 */ /* 0x000fc60002000000 */
[----:B------:R-:W-:Y:S01]  /*0410*/  FADD R21, R21, R0 ;  /* 0x0000000015157221 */ /* 0x000fe20000000000 */
[----:B------:R-:W-:-:S03]  /*0420*/  SEL R9, R9, RZ, P2 ;  /* 0x000000ff09097207 */ /* 0x000fc60001000000 */
[----:B------:R-:W-:-:S04]  /*0430*/  FADD R8, R21, R8 ;  /* 0x0000000815087221 */ /* 0x000fc80000000000 */
[----:B------:R-:W-:Y:S01]  /*0440*/  FADD R8, R8, R9 ;  /* 0x0000000908087221 */ /* 0x000fe20000000000 */
[----:B-1----:R-:W-:Y:S01]  /*0450*/  IMAD.WIDE R2, R5, 0x4, R2 ;  /* 0x0000000405027825 */ /* 0x002fe200078e0202 */
[----:B--2---:R-:W-:Y:S02]  /*0460*/  SEL R13, R13, RZ, P6 ;  /* 0x000000ff0d0d7207 */ /* 0x004fe40003000000 */
[----:B---3--:R-:W-:-:S03]  /*0470*/  SEL R12, R12, RZ, P3 ;  /* 0x000000ff0c0c7207 */ /* 0x008fc60001800000 */
[----:B------:R-:W-:Y:S01]  /*0480*/  FADD R13, R8, R13 ;  /* 0x0000000d080d7221 */ /* 0x000fe20000000000 */
[----:B------:R-:W-:-:S03]  /*0490*/  SEL R19, R19, RZ, P1 ;  /* 0x000000ff13137207 */ /* 0x000fc60000800000 */
[----:B------:R-:W-:-:S04]  /*04a0*/  FADD R12, R13, R12 ;  /* 0x0000000c0d0c7221 */ /* 0x000fc80000000000 */
[----:B------:R-:W-:-:S04]  /*04b0*/  FADD R19, R12, R19 ;  /* 0x000000130c137221 */ /* 0x000fc80000000000 */
[----:B------:R-:W-:-:S05]  /*04c0*/  FMUL R19, R19, 0.25 ;  /* 0x3e80000013137820 */ /* 0x000fca0000400000 */
[----:B------:R-:W-:Y:S01]  /*04d0*/  STG.E desc[UR4][R2.64], R19 ;  /* 0x0000001302007986 */ /* 0x000fe2000c101904 */
[----:B------:R-:W-:Y:S05]  /*04e0*/  EXIT ;  /* 0x000000000000794d */ /* 0x000fea0003800000 */
.L_x_0:
[----:B------:R-:W-:-:S00]  /*04f0*/  BRA `(.L_x_0) ;  /* 0xfffffffc00fc7947 */ /* 0x000fc0000383ffff */
[----:B------:R-:W-:-:S00]  /*0500*/  NOP ;  /* 0x0000000000007918 */ /* 0x000fc00000000000 */
[----:B------:R-:W-:-:S00]  /*0510*/  NOP ;  /* 0x0000000000007918 */ /* 0x000fc00000000000 */
[----:B------:R-:W-:-:S00]  /*0520*/  NOP ;  /* 0x0000000000007918 */ /* 0x000fc00000000000 */
[----:B------:R-:W-:-:S00]  /*0530*/  NOP ;  /* 0x0000000000007918 */ /* 0x000fc00000000000 */
[----:B------:R-:W-:-:S00]  /*0540*/  NOP ;  /* 0x0000000000007918 */ /* 0x000fc00000000000 */
[----:B------:R-:W-:-:S00]  /*0550*/  NOP ;  /* 0x0000000000007918 */ /* 0x000fc00000000000 */
[----:B------:R-:W-:-:S00]  /*0560*/  NOP ;  /* 0x0000000000007918 */ /* 0x000fc00000000000 */
[----:B------:R-:W-:-:S00]  /*0570*/  NOP ;  /* 0x0000000000007918 */ /* 0x000fc00000000000 */
.L_x_1:


//--------------------- .nv.constant0.triton_poi_fused_avg_pool2d_31 --------------------------
	.section	.nv.constant0.triton_poi_fused_avg_pool2d_31,"a",@progbits
	.sectionflags	@""
	.align	4
.nv.constant0.triton_poi_fused_avg_pool2d_31:
	.zero		548
